//
// Generated by NVIDIA NVVM Compiler
//
// Compiler Build ID: CL-36424714
// Cuda compilation tools, release 13.0, V13.0.88
// Based on NVVM 20.0.0
//

.version 9.0
.target sm_100
.address_size 64

	// .globl	bconv__out_chan_1000__in_chan_1024__y_1__x_1__img_1__chan_1000
// _ZZ62bconv__out_chan_1000__in_chan_1024__y_1__x_1__img_1__chan_1000E10filts_smem has been demoted

.visible .entry bconv__out_chan_1000__in_chan_1024__y_1__x_1__img_1__chan_1000(
	.param .u64 .ptr .align 1 bconv__out_chan_1000__in_chan_1024__y_1__x_1__img_1__chan_1000_param_0,
	.param .u64 .ptr .align 1 bconv__out_chan_1000__in_chan_1024__y_1__x_1__img_1__chan_1000_param_1,
	.param .u64 .ptr .align 1 bconv__out_chan_1000__in_chan_1024__y_1__x_1__img_1__chan_1000_param_2
)
{
	.reg .pred 	%p<75>;
	.reg .b16 	%rs<6>;
	.reg .b32 	%r<117>;
	.reg .b32 	%f<41>;
	.reg .b64 	%rd<33>;
	// demoted variable
	.shared .align 4 .b8 _ZZ62bconv__out_chan_1000__in_chan_1024__y_1__x_1__img_1__chan_1000E10filts_smem[480];
	ld.param.u64 	%rd7, [bconv__out_chan_1000__in_chan_1024__y_1__x_1__img_1__chan_1000_param_0];
	ld.param.u64 	%rd8, [bconv__out_chan_1000__in_chan_1024__y_1__x_1__img_1__chan_1000_param_2];
	cvta.to.global.u64 	%rd1, %rd8;
	cvta.to.global.u64 	%rd2, %rd7;
	mov.u32 	%r34, %ctaid.x;
	mul.hi.u32 	%r35, %r34, 954437177;
	shr.u32 	%r2, %r35, 1;
	mul.lo.s32 	%r36, %r2, 9;
	sub.s32 	%r37, %r34, %r36;
	mul.lo.s32 	%r1, %r37, 120;
	mov.u32 	%r3, %tid.x;
	mov.u32 	%r38, %ntid.x;
	add.s32 	%r4, %r1, %r3;
	shl.b32 	%r39, %r3, 2;
	mov.u32 	%r40, _ZZ62bconv__out_chan_1000__in_chan_1024__y_1__x_1__img_1__chan_1000E10filts_smem;
	add.s32 	%r5, %r40, %r39;
	add.s32 	%r6, %r38, %r3;
	add.s32 	%r7, %r4, %r38;
	shl.b32 	%r41, %r38, 2;
	add.s32 	%r8, %r5, %r41;
	mul.wide.u32 	%rd9, %r7, 4;
	add.s64 	%rd10, %rd9, %rd2;
	add.s64 	%rd32, %rd10, 12288;
	mov.b32 	%r114, -1024;
	mov.u32 	%r112, %r7;
	mov.u32 	%r113, %r4;
$L__BB0_1:
	setp.gt.u32 	%p1, %r3, 119;
	add.s32 	%r12, %r114, 1024;
	bar.sync 	0;
	@%p1 bra 	$L__BB0_5;
	setp.gt.u32 	%p2, %r12, 999;
	setp.gt.u32 	%p3, %r4, 1023;
	mov.f32 	%f33, 0f00000000;
	or.pred  	%p4, %p3, %p2;
	@%p4 bra 	$L__BB0_4;
	mul.wide.u32 	%rd11, %r113, 4;
	add.s64 	%rd12, %rd2, %rd11;
	ld.global.f32 	%f33, [%rd12];
$L__BB0_4:
	st.shared.f32 	[%r5], %f33;
$L__BB0_5:
	setp.gt.u32 	%p5, %r6, 119;
	@%p5 bra 	$L__BB0_9;
	setp.gt.u32 	%p6, %r12, 999;
	setp.gt.u32 	%p7, %r7, 1023;
	mov.f32 	%f34, 0f00000000;
	or.pred  	%p8, %p7, %p6;
	@%p8 bra 	$L__BB0_8;
	mul.wide.u32 	%rd13, %r112, 4;
	add.s64 	%rd14, %rd2, %rd13;
	ld.global.f32 	%f34, [%rd14];
$L__BB0_8:
	st.shared.f32 	[%r8], %f34;
$L__BB0_9:
	setp.gt.u32 	%p9, %r3, 119;
	bar.sync 	0;
	bar.sync 	0;
	mul.wide.u32 	%rd15, %r113, 4;
	add.s64 	%rd5, %rd2, %rd15;
	@%p9 bra 	$L__BB0_13;
	setp.gt.u32 	%p10, %r12, 998;
	setp.gt.u32 	%p11, %r4, 1023;
	mov.f32 	%f35, 0f00000000;
	or.pred  	%p12, %p11, %p10;
	@%p12 bra 	$L__BB0_12;
	ld.global.f32 	%f35, [%rd5+4096];
$L__BB0_12:
	st.shared.f32 	[%r5], %f35;
$L__BB0_13:
	setp.gt.u32 	%p13, %r6, 119;
	@%p13 bra 	$L__BB0_17;
	setp.gt.u32 	%p14, %r12, 998;
	setp.gt.u32 	%p15, %r7, 1023;
	mov.f32 	%f36, 0f00000000;
	or.pred  	%p16, %p15, %p14;
	@%p16 bra 	$L__BB0_16;
	ld.global.f32 	%f36, [%rd32+-8192];
$L__BB0_16:
	st.shared.f32 	[%r8], %f36;
$L__BB0_17:
	setp.gt.u32 	%p17, %r3, 119;
	bar.sync 	0;
	bar.sync 	0;
	@%p17 bra 	$L__BB0_21;
	setp.gt.u32 	%p18, %r12, 997;
	setp.gt.u32 	%p19, %r4, 1023;
	mov.f32 	%f37, 0f00000000;
	or.pred  	%p20, %p19, %p18;
	@%p20 bra 	$L__BB0_20;
	ld.global.f32 	%f37, [%rd5+8192];
$L__BB0_20:
	st.shared.f32 	[%r5], %f37;
$L__BB0_21:
	setp.gt.u32 	%p21, %r6, 119;
	@%p21 bra 	$L__BB0_25;
	setp.gt.u32 	%p22, %r12, 997;
	setp.gt.u32 	%p23, %r7, 1023;
	mov.f32 	%f38, 0f00000000;
	or.pred  	%p24, %p23, %p22;
	@%p24 bra 	$L__BB0_24;
	ld.global.f32 	%f38, [%rd32+-4096];
$L__BB0_24:
	st.shared.f32 	[%r8], %f38;
$L__BB0_25:
	setp.gt.u32 	%p25, %r3, 119;
	bar.sync 	0;
	bar.sync 	0;
	@%p25 bra 	$L__BB0_29;
	setp.gt.u32 	%p26, %r12, 996;
	setp.gt.u32 	%p27, %r4, 1023;
	mov.f32 	%f39, 0f00000000;
	or.pred  	%p28, %p27, %p26;
	@%p28 bra 	$L__BB0_28;
	ld.global.f32 	%f39, [%rd5+12288];
$L__BB0_28:
	st.shared.f32 	[%r5], %f39;
$L__BB0_29:
	setp.gt.u32 	%p29, %r6, 119;
	@%p29 bra 	$L__BB0_33;
	setp.gt.u32 	%p30, %r12, 996;
	setp.gt.u32 	%p31, %r7, 1023;
	mov.f32 	%f40, 0f00000000;
	or.pred  	%p32, %p31, %p30;
	@%p32 bra 	$L__BB0_32;
	ld.global.f32 	%f40, [%rd32];
$L__BB0_32:
	st.shared.f32 	[%r8], %f40;
$L__BB0_33:
	bar.sync 	0;
	add.s32 	%r114, %r114, 4;
	add.s32 	%r113, %r113, 4096;
	add.s64 	%rd32, %rd32, 16384;
	add.s32 	%r112, %r112, 4096;
	setp.ne.s32 	%p33, %r114, 0;
	@%p33 bra 	$L__BB0_1;
	cvt.u16.u32 	%rs1, %r3;
	mul.hi.u16 	%rs2, %rs1, 4370;
	mul.lo.s16 	%rs3, %rs2, 15;
	sub.s16 	%rs4, %rs1, %rs3;
	mul.wide.u16 	%r43, %rs4, 32;
	add.s32 	%r45, %r40, %r43;
	ld.shared.f32 	%f17, [%r45];
	ld.shared.f32 	%f18, [%r45+4];
	ld.shared.f32 	%f19, [%r45+8];
	ld.shared.f32 	%f20, [%r45+12];
	ld.shared.f32 	%f21, [%r45+16];
	ld.shared.f32 	%f22, [%r45+20];
	ld.shared.f32 	%f23, [%r45+24];
	ld.shared.f32 	%f24, [%r45+28];
	shl.b16 	%rs5, %rs2, 3;
	cvt.u32.u16 	%r46, %rs5;
	mad.lo.s32 	%r116, %r2, 40, %r46;
	mul.wide.u16 	%r47, %rs4, 8;
	add.s32 	%r17, %r1, %r47;
	mul.lo.s32 	%r18, %r17, 36;
	add.s32 	%r19, %r18, 36;
	add.s32 	%r20, %r18, 72;
	add.s32 	%r21, %r18, 108;
	add.s32 	%r22, %r18, 144;
	add.s32 	%r23, %r18, 180;
	add.s32 	%r24, %r18, 216;
	add.s32 	%r25, %r18, 252;
	mov.b32 	%r115, 0;
$L__BB0_35:
	setp.gt.u32 	%p34, %r17, 1023;
	mul.hi.s32 	%r48, %r116, 715827883;
	shr.u32 	%r49, %r48, 31;
	add.s32 	%r50, %r48, %r49;
	mul.hi.s32 	%r51, %r50, 715827883;
	shr.u32 	%r52, %r51, 31;
	add.s32 	%r53, %r51, %r52;
	mul.lo.s32 	%r54, %r53, 6;
	sub.s32 	%r28, %r50, %r54;
	mul.lo.s32 	%r55, %r50, 6;
	sub.s32 	%r29, %r116, %r55;
	or.b32  	%r30, %r29, %r28;
	setp.lt.s32 	%p35, %r30, 0;
	or.pred  	%p36, %p34, %p35;
	setp.gt.s32 	%p37, %r116, 35;
	or.pred  	%p38, %p36, %p37;
	@%p38 bra 	$L__BB0_37;
	mul.hi.s32 	%r56, %r116, 954437177;
	shr.u32 	%r57, %r56, 31;
	shr.u32 	%r58, %r56, 3;
	add.s32 	%r59, %r58, %r57;
	add.s32 	%r60, %r29, %r18;
	mad.lo.s32 	%r61, %r59, 36864, %r60;
	mad.lo.s32 	%r62, %r28, 6, %r61;
	mul.wide.s32 	%rd16, %r62, 4;
	add.s64 	%rd17, %rd1, %rd16;
	st.global.f32 	[%rd17], %f17;
$L__BB0_37:
	setp.gt.s32 	%p39, %r116, 35;
	setp.lt.s32 	%p40, %r30, 0;
	setp.gt.u32 	%p41, %r17, 1022;
	or.pred  	%p42, %p41, %p40;
	or.pred  	%p43, %p42, %p39;
	@%p43 bra 	$L__BB0_39;
	mul.hi.s32 	%r63, %r116, 954437177;
	shr.u32 	%r64, %r63, 31;
	shr.u32 	%r65, %r63, 3;
	add.s32 	%r66, %r65, %r64;
	add.s32 	%r67, %r19, %r29;
	mad.lo.s32 	%r68, %r66, 36864, %r67;
	mad.lo.s32 	%r69, %r28, 6, %r68;
	mul.wide.s32 	%rd18, %r69, 4;
	add.s64 	%rd19, %rd1, %rd18;
	st.global.f32 	[%rd19], %f18;
$L__BB0_39:
	setp.gt.s32 	%p44, %r116, 35;
	setp.lt.s32 	%p45, %r30, 0;
	setp.gt.u32 	%p46, %r17, 1021;
	or.pred  	%p47, %p46, %p45;
	or.pred  	%p48, %p47, %p44;
	@%p48 bra 	$L__BB0_41;
	mul.hi.s32 	%r70, %r116, 954437177;
	shr.u32 	%r71, %r70, 31;
	shr.u32 	%r72, %r70, 3;
	add.s32 	%r73, %r72, %r71;
	add.s32 	%r74, %r20, %r29;
	mad.lo.s32 	%r75, %r73, 36864, %r74;
	mad.lo.s32 	%r76, %r28, 6, %r75;
	mul.wide.s32 	%rd20, %r76, 4;
	add.s64 	%rd21, %rd1, %rd20;
	st.global.f32 	[%rd21], %f19;
$L__BB0_41:
	setp.gt.s32 	%p49, %r116, 35;
	setp.lt.s32 	%p50, %r30, 0;
	setp.gt.u32 	%p51, %r17, 1020;
	or.pred  	%p52, %p51, %p50;
	or.pred  	%p53, %p52, %p49;
	@%p53 bra 	$L__BB0_43;
	mul.hi.s32 	%r77, %r116, 954437177;
	shr.u32 	%r78, %r77, 31;
	shr.u32 	%r79, %r77, 3;
	add.s32 	%r80, %r79, %r78;
	add.s32 	%r81, %r21, %r29;
	mad.lo.s32 	%r82, %r80, 36864, %r81;
	mad.lo.s32 	%r83, %r28, 6, %r82;
	mul.wide.s32 	%rd22, %r83, 4;
	add.s64 	%rd23, %rd1, %rd22;
	st.global.f32 	[%rd23], %f20;
$L__BB0_43:
	setp.gt.s32 	%p54, %r116, 35;
	setp.lt.s32 	%p55, %r30, 0;
	setp.gt.u32 	%p56, %r17, 1019;
	or.pred  	%p57, %p56, %p55;
	or.pred  	%p58, %p57, %p54;
	@%p58 bra 	$L__BB0_45;
	mul.hi.s32 	%r84, %r116, 954437177;
	shr.u32 	%r85, %r84, 31;
	shr.u32 	%r86, %r84, 3;
	add.s32 	%r87, %r86, %r85;
	add.s32 	%r88, %r22, %r29;
	mad.lo.s32 	%r89, %r87, 36864, %r88;
	mad.lo.s32 	%r90, %r28, 6, %r89;
	mul.wide.s32 	%rd24, %r90, 4;
	add.s64 	%rd25, %rd1, %rd24;
	st.global.f32 	[%rd25], %f21;
$L__BB0_45:
	setp.gt.s32 	%p59, %r116, 35;
	setp.lt.s32 	%p60, %r30, 0;
	setp.gt.u32 	%p61, %r17, 1018;
	or.pred  	%p62, %p61, %p60;
	or.pred  	%p63, %p62, %p59;
	@%p63 bra 	$L__BB0_47;
	mul.hi.s32 	%r91, %r116, 954437177;
	shr.u32 	%r92, %r91, 31;
	shr.u32 	%r93, %r91, 3;
	add.s32 	%r94, %r93, %r92;
	add.s32 	%r95, %r23, %r29;
	mad.lo.s32 	%r96, %r94, 36864, %r95;
	mad.lo.s32 	%r97, %r28, 6, %r96;
	mul.wide.s32 	%rd26, %r97, 4;
	add.s64 	%rd27, %rd1, %rd26;
	st.global.f32 	[%rd27], %f22;
$L__BB0_47:
	setp.gt.s32 	%p64, %r116, 35;
	setp.lt.s32 	%p65, %r30, 0;
	setp.gt.u32 	%p66, %r17, 1017;
	or.pred  	%p67, %p66, %p65;
	or.pred  	%p68, %p67, %p64;
	@%p68 bra 	$L__BB0_49;
	mul.hi.s32 	%r98, %r116, 954437177;
	shr.u32 	%r99, %r98, 31;
	shr.u32 	%r100, %r98, 3;
	add.s32 	%r101, %r100, %r99;
	add.s32 	%r102, %r24, %r29;
	mad.lo.s32 	%r103, %r101, 36864, %r102;
	mad.lo.s32 	%r104, %r28, 6, %r103;
	mul.wide.s32 	%rd28, %r104, 4;
	add.s64 	%rd29, %rd1, %rd28;
	st.global.f32 	[%rd29], %f23;
$L__BB0_49:
	setp.gt.s32 	%p69, %r116, 35;
	setp.lt.s32 	%p70, %r30, 0;
	setp.gt.u32 	%p71, %r17, 1016;
	or.pred  	%p72, %p71, %p70;
	or.pred  	%p73, %p72, %p69;
	@%p73 bra 	$L__BB0_51;
	mul.hi.s32 	%r105, %r116, 954437177;
	shr.u32 	%r106, %r105, 31;
	shr.u32 	%r107, %r105, 3;
	add.s32 	%r108, %r107, %r106;
	add.s32 	%r109, %r25, %r29;
	mad.lo.s32 	%r110, %r108, 36864, %r109;
	mad.lo.s32 	%r111, %r28, 6, %r110;
	mul.wide.s32 	%rd30, %r111, 4;
	add.s64 	%rd31, %rd1, %rd30;
	st.global.f32 	[%rd31], %f24;
$L__BB0_51:
	add.s32 	%r115, %r115, 1;
	add.s32 	%r116, %r116, 1;
	setp.ne.s32 	%p74, %r115, 8;
	@%p74 bra 	$L__BB0_35;
	ret;

}


// ===== COMPILED SASS (sm_100) =====

	.target	sm_100

	.elftype	@"ET_EXEC"


//--------------------- .note.nv.tkinfo           --------------------------
	.section	.note.nv.tkinfo,"",@"SHT_NOTE"
	.sectionflags	@"SHF_NOTE_NV_TKINFO"
	.tkinfo
        /*0018*/ 	.word	0x00000002
        /*0030*/ 	.string	""
        /*0030*/ 	.string	"ptxas"
        /*0030*/ 	.string	"Cuda compilation tools, release 13.0, V13.0.88"
        /*0030*/ 	.string	"Build cuda_13.0.r13.0/compiler.36424714_0"
        /*0030*/ 	.string	"-arch sm_100 -m 64 "



//--------------------- .note.nv.cuinfo           --------------------------
	.section	.note.nv.cuinfo,"",@"SHT_NOTE"
	.sectionflags	@"SHF_NOTE_NV_CUINFO"
        /*0018*/ 	.short	0x0002
        /*001a*/ 	.short	0x0064
        /*001c*/ 	.short	0x0082
	.zero		2


//--------------------- .nv.info                  --------------------------
	.section	.nv.info,"",@"SHT_CUDA_INFO"
	.align	4


	//----- nvinfo : EIATTR_REGCOUNT
	.align		4
        /*0000*/ 	.byte	0x04, 0x2f
        /*0002*/ 	.short	(.L_1 - .L_0)
	.align		4
.L_0:
        /*0004*/ 	.word	index@(bconv__out_chan_1000__in_chan_1024__y_1__x_1__img_1__chan_1000)
        /*0008*/ 	.word	0x0000001b


	//----- nvinfo : EIATTR_FRAME_SIZE
	.align		4
.L_1:
        /*000c*/ 	.byte	0x04, 0x11
        /*000e*/ 	.short	(.L_3 - .L_2)
	.align		4
.L_2:
        /*0010*/ 	.word	index@(bconv__out_chan_1000__in_chan_1024__y_1__x_1__img_1__chan_1000)
        /*0014*/ 	.word	0x00000000


	//----- nvinfo : EIATTR_MIN_STACK_SIZE
	.align		4
.L_3:
        /*0018*/ 	.byte	0x04, 0x12
        /*001a*/ 	.short	(.L_5 - .L_4)
	.align		4
.L_4:
        /*001c*/ 	.word	index@(bconv__out_chan_1000__in_chan_1024__y_1__x_1__img_1__chan_1000)
        /*0020*/ 	.word	0x00000000
.L_5:


//--------------------- .nv.compat                --------------------------
	.section	.nv.compat,"",@"SHT_CUDA_COMPAT_INFO"
	.align	4
        /*0000*/ 	.byte	0x02, 0x09, 0x00, 0x00, 0x02, 0x02, 0x01, 0x00, 0x02, 0x05, 0x05, 0x00, 0x03, 0x07, 0x01, 0x01
        /*0010*/ 	.byte	0x02, 0x03, 0x00, 0x00, 0x02, 0x06, 0x01, 0x00, 0x04, 0x0b, 0x08, 0x00, 0x09, 0x00, 0x00, 0x00
        /*0020*/ 	.byte	0x00, 0x00, 0x00, 0x00


//--------------------- .nv.info.bconv__out_chan_1000__in_chan_1024__y_1__x_1__img_1__chan_1000 --------------------------
	.section	.nv.info.bconv__out_chan_1000__in_chan_1024__y_1__x_1__img_1__chan_1000,"",@"SHT_CUDA_INFO"
	.sectionflags	@""
	.align	4


	//----- nvinfo : EIATTR_CUDA_API_VERSION
	.align		4
        /*0000*/ 	.byte	0x04, 0x37
        /*0002*/ 	.short	(.L_7 - .L_6)
.L_6:
        /*0004*/ 	.word	0x00000082


	//----- nvinfo : EIATTR_KPARAM_INFO
	.align		4
.L_7:
        /*0008*/ 	.byte	0x04, 0x17
        /*000a*/ 	.short	(.L_9 - .L_8)
.L_8:
        /*000c*/ 	.word	0x00000000
        /*0010*/ 	.short	0x0002
        /*0012*/ 	.short	0x0010
        /*0014*/ 	.byte	0x00, 0xf5, 0x21, 0x00


	//----- nvinfo : EIATTR_KPARAM_INFO
	.align		4
.L_9:
        /*0018*/ 	.byte	0x04, 0x17
        /*001a*/ 	.short	(.L_11 - .L_10)
.L_10:
        /*001c*/ 	.word	0x00000000
        /*0020*/ 	.short	0x0001
        /*0022*/ 	.short	0x0008
        /*0024*/ 	.byte	0x00, 0xf5, 0x21, 0x00


	//----- nvinfo : EIATTR_KPARAM_INFO
	.align		4
.L_11:
        /*0028*/ 	.byte	0x04, 0x17
        /*002a*/ 	.short	(.L_13 - .L_12)
.L_12:
        /*002c*/ 	.word	0x00000000
        /*0030*/ 	.short	0x0000
        /*0032*/ 	.short	0x0000
        /*0034*/ 	.byte	0x00, 0xf5, 0x21, 0x00


	//----- nvinfo : EIATTR_SPARSE_MMA_MASK
	.align		4
.L_13:
        /*0038*/ 	.byte	0x03, 0x50
        /*003a*/ 	.short	0x0000


	//----- nvinfo : EIATTR_MAXREG_COUNT
	.align		4
        /*003c*/ 	.byte	0x03, 0x1b
        /*003e*/ 	.short	0x00ff


	//----- nvinfo : EIATTR_NUM_BARRIERS
	.align		4
        /*0040*/ 	.byte	0x02, 0x4c
        /*0042*/ 	.byte	0x01
	.zero		1


	//----- nvinfo : EIATTR_MERCURY_ISA_VERSION
	.align		4
        /*0044*/ 	.byte	0x03, 0x5f
        /*0046*/ 	.short	0x0101


	//----- nvinfo : EIATTR_VRC_CTA_INIT_COUNT
	.align		4
        /*0048*/ 	.byte	0x02, 0x4a
	.zero		1
	.zero		1


	//----- nvinfo : EIATTR_EXIT_INSTR_OFFSETS
	.align		4
        /*004c*/ 	.byte	0x04, 0x1c
        /*004e*/ 	.short	(.L_15 - .L_14)


	//   ....[0]....
.L_14:
        /*0050*/ 	.word	0x000011b0


	//----- nvinfo : EIATTR_CRS_STACK_SIZE
	.align		4
.L_15:
        /*0054*/ 	.byte	0x04, 0x1e
        /*0056*/ 	.short	(.L_17 - .L_16)
.L_16:
        /*0058*/ 	.word	0x00000000


	//----- nvinfo : EIATTR_CBANK_PARAM_SIZE
	.align		4
.L_17:
        /*005c*/ 	.byte	0x03, 0x19
        /*005e*/ 	.short	0x0018


	//----- nvinfo : EIATTR_PARAM_CBANK
	.align		4
        /*0060*/ 	.byte	0x04, 0x0a
        /*0062*/ 	.short	(.L_19 - .L_18)
	.align		4
.L_18:
        /*0064*/ 	.word	index@(.nv.constant0.bconv__out_chan_1000__in_chan_1024__y_1__x_1__img_1__chan_1000)
        /*0068*/ 	.short	0x0380
        /*006a*/ 	.short	0x0018


	//----- nvinfo : EIATTR_SW_WAR
	.align		4
.L_19:
        /*006c*/ 	.byte	0x04, 0x36
        /*006e*/ 	.short	(.L_21 - .L_20)
.L_20:
        /*0070*/ 	.word	0x00000008
.L_21:


//--------------------- .nv.callgraph             --------------------------
	.section	.nv.callgraph,"",@"SHT_CUDA_CALLGRAPH"
	.align	4
	.sectionentsize	8
	.align		4
        /*0000*/ 	.word	0x00000000
	.align		4
        /*0004*/ 	.word	0xffffffff
	.align		4
        /*0008*/ 	.word	0x00000000
	.align		4
        /*000c*/ 	.word	0xfffffffe
	.align		4
        /*0010*/ 	.word	0x00000000
	.align		4
        /*0014*/ 	.word	0xfffffffd
	.align		4
        /*0018*/ 	.word	0x00000000
	.align		4
        /*001c*/ 	.word	0xfffffffc


//--------------------- .text.bconv__out_chan_1000__in_chan_1024__y_1__x_1__img_1__chan_1000 --------------------------
	.section	.text.bconv__out_chan_1000__in_chan_1024__y_1__x_1__img_1__chan_1000,"ax",@progbits
	.align	128
        .global         bconv__out_chan_1000__in_chan_1024__y_1__x_1__img_1__chan_1000
        .type           bconv__out_chan_1000__in_chan_1024__y_1__x_1__img_1__chan_1000,@function
        .size           bconv__out_chan_1000__in_chan_1024__y_1__x_1__img_1__chan_1000,(.L_x_51 - bconv__out_chan_1000__in_chan_1024__y_1__x_1__img_1__chan_1000)
        .other          bconv__out_chan_1000__in_chan_1024__y_1__x_1__img_1__chan_1000,@"STO_CUDA_ENTRY STV_DEFAULT"
bconv__out_chan_1000__in_chan_1024__y_1__x_1__img_1__chan_1000:
.text.bconv__out_chan_1000__in_chan_1024__y_1__x_1__img_1__chan_1000:
[----:B------:R-:W-:Y:S01]  /*0000*/  LDC R1, c[0x0][0x37c] ;  /* 0x0000df00ff017b82 */ /* 0x000fe20000000800 */
[----:B------:R-:W0:Y:S07]  /*0010*/  S2R R5, SR_CTAID.X ;  /* 0x0000000000057919 */ /* 0x000e2e0000002500 */
[----:B------:R-:W1:Y:S01]  /*0020*/  LDC R14, c[0x0][0x360] ;  /* 0x0000d800ff0e7b82 */ /* 0x000e620000000800 */
[----:B------:R-:W-:Y:S01]  /*0030*/  UMOV UR4, 0x400 ;  /* 0x0000040000047882 */ /* 0x000fe20000000000 */
[----:B------:R-:W-:Y:S01]  /*0040*/  IMAD.MOV.U32 R18, RZ, RZ, -0x400 ;  /* 0xfffffc00ff127424 */ /* 0x000fe200078e00ff */
[----:B------:R-:W1:Y:S01]  /*0050*/  S2R R3, SR_TID.X ;  /* 0x0000000000037919 */ /* 0x000e620000002100 */
[----:B------:R-:W2:Y:S04]  /*0060*/  LDCU.64 UR6, c[0x0][0x358] ;  /* 0x00006b00ff0677ac */ /* 0x000ea80008000a00 */
[----:B------:R-:W3:Y:S08]  /*0070*/  S2UR UR5, SR_CgaCtaId ;  /* 0x00000000000579c3 */ /* 0x000ef00000008800 */
[----:B------:R-:W4:Y:S01]  /*0080*/  LDC.64 R6, c[0x0][0x380] ;  /* 0x0000e000ff067b82 */ /* 0x000f220000000a00 */
[----:B0-----:R-:W-:Y:S01]  /*0090*/  IMAD.HI.U32 R2, R5, 0x38e38e39, RZ ;  /* 0x38e38e3905027827 */ /* 0x001fe200078e00ff */
[----:B---3--:R-:W-:Y:S01]  /*00a0*/  ULEA UR4, UR5, UR4, 0x18 ;  /* 0x0000000405047291 */ /* 0x008fe2000f8ec0ff */
[----:B-1----:R-:W-:-:S03]  /*00b0*/  IADD3 R16, PT, PT, R3, R14, RZ ;  /* 0x0000000e03107210 */ /* 0x002fc60007ffe0ff */
[----:B------:R-:W-:Y:S02]  /*00c0*/  SHF.R.U32.HI R2, RZ, 0x1, R2 ;  /* 0x00000001ff027819 */ /* 0x000fe40000011602 */
[C---:B------:R-:W-:Y:S02]  /*00d0*/  LEA R12, R3.reuse, UR4, 0x2 ;  /* 0x00000004030c7c11 */ /* 0x040fe4000f8e10ff */
[----:B------:R-:W-:Y:S01]  /*00e0*/  ISETP.GT.U32.AND P3, PT, R3, 0x77, PT ;  /* 0x000000770300780c */ /* 0x000fe20003f64070 */
[----:B------:R-:W-:Y:S02]  /*00f0*/  IMAD R0, R2, -0x9, R5 ;  /* 0xfffffff702007824 */ /* 0x000fe400078e0205 */
[----:B------:R-:W0:Y:S02]  /*0100*/  LDC.64 R4, c[0x0][0x380] ;  /* 0x0000e000ff047b82 */ /* 0x000e240000000a00 */
[----:B------:R-:W-:-:S04]  /*0110*/  IMAD R0, R0, 0x78, RZ ;  /* 0x0000007800007824 */ /* 0x000fc800078e02ff */
[----:B------:R-:W-:-:S04]  /*0120*/  IMAD.IADD R11, R0, 0x1, R3 ;  /* 0x00000001000b7824 */ /* 0x000fc800078e0203 */
[----:B------:R-:W-:Y:S02]  /*0130*/  IMAD.IADD R10, R11, 0x1, R14 ;  /* 0x000000010b0a7824 */ /* 0x000fe400078e020e */
[----:B------:R-:W-:Y:S02]  /*0140*/  IMAD R14, R14, 0x4, R12 ;  /* 0x000000040e0e7824 */ /* 0x000fe400078e020c */
[----:B----4-:R-:W-:-:S04]  /*0150*/  IMAD.WIDE.U32 R6, R10, 0x4, R6 ;  /* 0x000000040a067825 */ /* 0x010fc800078e0006 */
[----:B------:R-:W-:Y:S01]  /*0160*/  IMAD.MOV.U32 R15, RZ, RZ, R11 ;  /* 0x000000ffff0f7224 */ /* 0x000fe200078e000b */
[----:B------:R-:W-:Y:S01]  /*0170*/  IADD3 R6, P0, PT, R6, 0x3000, RZ ;  /* 0x0000300006067810 */ /* 0x000fe20007f1e0ff */
[----:B------:R-:W-:-:S04]  /*0180*/  IMAD.MOV.U32 R13, RZ, RZ, R10 ;  /* 0x000000ffff0d7224 */ /* 0x000fc800078e000a */
[----:B--2---:R-:W-:-:S08]  /*0190*/  IMAD.X R7, RZ, RZ, R7, P0 ;  /* 0x000000ffff077224 */ /* 0x004fd000000e0607 */
.L_x_32:
[C---:B------:R-:W-:Y:S01]  /*01a0*/  VIADD R19, R18.reuse, 0x400 ;  /* 0x0000040012137836 */ /* 0x040fe20000000000 */
[----:B------:R-:W-:Y:S01]  /*01b0*/  IADD3 R18, PT, PT, R18, 0x4, RZ ;  /* 0x0000000412127810 */ /* 0x000fe20007ffe0ff */
[----:B------:R-:W-:Y:S03]  /*01c0*/  BAR.SYNC.DEFER_BLOCKING 0x0 ;  /* 0x0000000000007b1d */ /* 0x000fe60000010000 */
[----:B------:R-:W-:-:S03]  /*01d0*/  ISETP.NE.AND P1, PT, R18, RZ, PT ;  /* 0x000000ff1200720c */ /* 0x000fc60003f25270 */
[----:B------:R-:W-:Y:S04]  /*01e0*/  BSSY.RECONVERGENT B0, `(.L_x_0) ;  /* 0x000000b000007945 */ /* 0x000fe80003800200 */
[----:B--234-:R-:W-:Y:S06]  /*01f0*/  @P3 BRA `(.L_x_1) ;  /* 0x0000000000243947 */ /* 0x01cfec0003800000 */
[----:B------:R-:W-:Y:S01]  /*0200*/  ISETP.GT.U32.AND P0, PT, R19, 0x3e7, PT ;  /* 0x000003e71300780c */ /* 0x000fe20003f04070 */
[----:B------:R-:W-:Y:S01]  /*0210*/  BSSY.RECONVERGENT B1, `(.L_x_2) ;  /* 0x0000006000017945 */ /* 0x000fe20003800200 */
[----:B------:R-:W-:Y:S02]  /*0220*/  IMAD.MOV.U32 R9, RZ, RZ, RZ ;  /* 0x000000ffff097224 */ /* 0x000fe400078e00ff */
[----:B------:R-:W-:-:S13]  /*0230*/  ISETP.GT.U32.OR P0, PT, R11, 0x3ff, P0 ;  /* 0x000003ff0b00780c */ /* 0x000fda0000704470 */
[----:B------:R-:W-:Y:S05]  /*0240*/  @P0 BRA `(.L_x_3) ;  /* 0x0000000000080947 */ /* 0x000fea0003800000 */
[----:B0-----:R-:W-:-:S06]  /*0250*/  IMAD.WIDE.U32 R8, R15, 0x4, R4 ;  /* 0x000000040f087825 */ /* 0x001fcc00078e0004 */
[----:B------:R1:W5:Y:S02]  /*0260*/  LDG.E R9, desc[UR6][R8.64] ;  /* 0x0000000608097981 */ /* 0x000364000c1e1900 */
.L_x_3:
[----:B------:R-:W-:Y:S05]  /*0270*/  BSYNC.RECONVERGENT B1 ;  /* 0x0000000000017941 */ /* 0x000fea0003800200 */
.L_x_2:
[----:B-----5:R2:W-:Y:S02]  /*0280*/  STS [R12], R9 ;  /* 0x000000090c007388 */ /* 0x0205e40000000800 */
.L_x_1:
[----:B------:R-:W-:Y:S05]  /*0290*/  BSYNC.RECONVERGENT B0 ;  /* 0x0000000000007941 */ /* 0x000fea0003800200 */
.L_x_0:
[----:B------:R-:W-:Y:S01]  /*02a0*/  ISETP.GT.U32.AND P2, PT, R16, 0x77, PT ;  /* 0x000000771000780c */ /* 0x000fe20003f44070 */
[----:B------:R-:W-:-:S12]  /*02b0*/  BSSY.RECONVERGENT B0, `(.L_x_4) ;  /* 0x000000b000007945 */ /* 0x000fd80003800200 */
[----:B------:R-:W-:Y:S05]  /*02c0*/  @P2 BRA `(.L_x_5) ;  /* 0x0000000000242947 */ /* 0x000fea0003800000 */
[----:B------:R-:W-:Y:S01]  /*02d0*/  ISETP.GT.U32.AND P0, PT, R19, 0x3e7, PT ;  /* 0x000003e71300780c */ /* 0x000fe20003f04070 */
[----:B------:R-:W-:Y:S01]  /*02e0*/  BSSY.RECONVERGENT B1, `(.L_x_6) ;  /* 0x0000006000017945 */ /* 0x000fe20003800200 */
[----:B--2---:R-:W-:Y:S02]  /*02f0*/  IMAD.MOV.U32 R9, RZ, RZ, RZ ;  /* 0x000000ffff097224 */ /* 0x004fe400078e00ff */
[----:B------:R-:W-:-:S13]  /*0300*/  ISETP.GT.U32.OR P0, PT, R10, 0x3ff, P0 ;  /* 0x000003ff0a00780c */ /* 0x000fda0000704470 */
[----:B------:R-:W-:Y:S05]  /*0310*/  @P0 BRA `(.L_x_7) ;  /* 0x0000000000080947 */ /* 0x000fea0003800000 */
[----:B01----:R-:W-:-:S06]  /*0320*/  IMAD.WIDE.U32 R8, R13, 0x4, R4 ;  /* 0x000000040d087825 */ /* 0x003fcc00078e0004 */
[----:B------:R2:W5:Y:S02]  /*0330*/  LDG.E R9, desc[UR6][R8.64] ;  /* 0x0000000608097981 */ /* 0x000564000c1e1900 */
.L_x_7:
[----:B------:R-:W-:Y:S05]  /*0340*/  BSYNC.RECONVERGENT B1 ;  /* 0x0000000000017941 */ /* 0x000fea0003800200 */
.L_x_6:
[----:B-----5:R3:W-:Y:S02]  /*0350*/  STS [R14], R9 ;  /* 0x000000090e007388 */ /* 0x0207e40000000800 */
.L_x_5:
[----:B------:R-:W-:Y:S05]  /*0360*/  BSYNC.RECONVERGENT B0 ;  /* 0x0000000000007941 */ /* 0x000fea0003800200 */
.L_x_4:
[----:B------:R-:W-:Y:S08]  /*0370*/  BAR.SYNC.DEFER_BLOCKING 0x0 ;  /* 0x0000000000007b1d */ /* 0x000ff00000010000 */
[----:B------:R-:W-:Y:S01]  /*0380*/  BAR.SYNC.DEFER_BLOCKING 0x0 ;  /* 0x0000000000007b1d */ /* 0x000fe20000010000 */
[----:B------:R-:W-:Y:S01]  /*0390*/  ISETP.GT.U32.AND P3, PT, R3, 0x77, PT ;  /* 0x000000770300780c */ /* 0x000fe20003f64070 */
[----:B0123--:R-:W-:-:S04]  /*03a0*/  IMAD.WIDE.U32 R8, R15, 0x4, R4 ;  /* 0x000000040f087825 */ /* 0x00ffc800078e0004 */
[----:B------:R-:W-:Y:S08]  /*03b0*/  BSSY.RECONVERGENT B0, `(.L_x_8) ;  /* 0x000000a000007945 */ /* 0x000ff00003800200 */
[----:B------:R-:W-:Y:S05]  /*03c0*/  @P3 BRA `(.L_x_9) ;  /* 0x0000000000203947 */ /* 0x000fea0003800000 */
[----:B------:R-:W-:Y:S01]  /*03d0*/  ISETP.GT.U32.AND P0, PT, R19, 0x3e6, PT ;  /* 0x000003e61300780c */ /* 0x000fe20003f04070 */
[----:B------:R-:W-:Y:S01]  /*03e0*/  BSSY.RECONVERGENT B1, `(.L_x_10) ;  /* 0x0000005000017945 */ /* 0x000fe20003800200 */
[----:B------:R-:W-:Y:S02]  /*03f0*/  IMAD.MOV.U32 R17, RZ, RZ, RZ ;  /* 0x000000ffff117224 */ /* 0x000fe400078e00ff */
[----:B------:R-:W-:-:S13]  /*0400*/  ISETP.GT.U32.OR P0, PT, R11, 0x3ff, P0 ;  /* 0x000003ff0b00780c */ /* 0x000fda0000704470 */
[----:B------:R-:W-:Y:S05]  /*0410*/  @P0 BRA `(.L_x_11) ;  /* 0x0000000000040947 */ /* 0x000fea0003800000 */
[----:B------:R0:W5:Y:S02]  /*0420*/  LDG.E R17, desc[UR6][R8.64+0x1000] ;  /* 0x0010000608117981 */ /* 0x000164000c1e1900 */
.L_x_11:
[----:B------:R-:W-:Y:S05]  /*0430*/  BSYNC.RECONVERGENT B1 ;  /* 0x0000000000017941 */ /* 0x000fea0003800200 */
.L_x_10:
[----:B-----5:R1:W-:Y:S02]  /*0440*/  STS [R12], R17 ;  /* 0x000000110c007388 */ /* 0x0203e40000000800 */
.L_x_9:
[----:B------:R-:W-:Y:S05]  /*0450*/  BSYNC.RECONVERGENT B0 ;  /* 0x0000000000007941 */ /* 0x000fea0003800200 */
.L_x_8:
[----:B------:R-:W-:Y:S04]  /*0460*/  BSSY.RECONVERGENT B0, `(.L_x_12) ;  /* 0x000000a000007945 */ /* 0x000fe80003800200 */
[----:B------:R-:W-:Y:S05]  /*0470*/  @P2 BRA `(.L_x_13) ;  /* 0x0000000000202947 */ /* 0x000fea0003800000 */
[----:B------:R-:W-:Y:S01]  /*0480*/  ISETP.GT.U32.AND P0, PT, R19, 0x3e6, PT ;  /* 0x000003e61300780c */ /* 0x000fe20003f04070 */
[----:B------:R-:W-:Y:S01]  /*0490*/  BSSY.RECONVERGENT B1, `(.L_x_14) ;  /* 0x0000005000017945 */ /* 0x000fe20003800200 */
[----:B-1----:R-:W-:Y:S02]  /*04a0*/  HFMA2 R17, -RZ, RZ, 0, 0 ;  /* 0x00000000ff117431 */ /* 0x002fe400000001ff */
[----:B------:R-:W-:-:S13]  /*04b0*/  ISETP.GT.U32.OR P0, PT, R10, 0x3ff, P0 ;  /* 0x000003ff0a00780c */ /* 0x000fda0000704470 */
[----:B------:R-:W-:Y:S05]  /*04c0*/  @P0 BRA `(.L_x_15) ;  /* 0x0000000000040947 */ /* 0x000fea0003800000 */
[----:B------:R1:W5:Y:S02]  /*04d0*/  LDG.E R17, desc[UR6][R6.64+-0x2000] ;  /* 0xffe0000606117981 */ /* 0x000364000c1e1900 */
.L_x_15:
[----:B------:R-:W-:Y:S05]  /*04e0*/  BSYNC.RECONVERGENT B1 ;  /* 0x0000000000017941 */ /* 0x000fea0003800200 */
.L_x_14:
[----:B-----5:R2:W-:Y:S02]  /*04f0*/  STS [R14], R17 ;  /* 0x000000110e007388 */ /* 0x0205e40000000800 */
.L_x_13:
[----:B------:R-:W-:Y:S05]  /*0500*/  BSYNC.RECONVERGENT B0 ;  /* 0x0000000000007941 */ /* 0x000fea0003800200 */
.L_x_12:
[----:B------:R-:W-:Y:S06]  /*0510*/  BAR.SYNC.DEFER_BLOCKING 0x0 ;  /* 0x0000000000007b1d */ /* 0x000fec0000010000 */
[----:B------:R-:W-:Y:S02]  /*0520*/  BSSY.RECONVERGENT B0, `(.L_x_16) ;  /* 0x000000b000007945 */ /* 0x000fe40003800200 */
[----:B------:R-:W-:Y:S06]  /*0530*/  BAR.SYNC.DEFER_BLOCKING 0x0 ;  /* 0x0000000000007b1d */ /* 0x000fec0000010000 */
[----:B------:R-:W-:Y:S05]  /*0540*/  @P3 BRA `(.L_x_17) ;  /* 0x0000000000203947 */ /* 0x000fea0003800000 */
[----:B------:R-:W-:Y:S01]  /*0550*/  ISETP.GT.U32.AND P0, PT, R19, 0x3e5, PT ;  /* 0x000003e51300780c */ /* 0x000fe20003f04070 */
[----:B------:R-:W-:Y:S01]  /*0560*/  BSSY.RECONVERGENT B1, `(.L_x_18) ;  /* 0x0000005000017945 */ /* 0x000fe20003800200 */
[----:B-12---:R-:W-:Y:S02]  /*0570*/  IMAD.MOV.U32 R17, RZ, RZ, RZ ;  /* 0x000000ffff117224 */ /* 0x006fe400078e00ff */
[----:B------:R-:W-:-:S13]  /*0580*/  ISETP.GT.U32.OR P0, PT, R11, 0x3ff, P0 ;  /* 0x000003ff0b00780c */ /* 0x000fda0000704470 */
[----:B------:R-:W-:Y:S05]  /*0590*/  @P0 BRA `(.L_x_19) ;  /* 0x0000000000040947 */ /* 0x000fea0003800000 */
[----:B------:R1:W5:Y:S02]  /*05a0*/  LDG.E R17, desc[UR6][R8.64+0x2000] ;  /* 0x0020000608117981 */ /* 0x000364000c1e1900 */
.L_x_19:
[----:B------:R-:W-:Y:S05]  /*05b0*/  BSYNC.RECONVERGENT B1 ;  /* 0x0000000000017941 */ /* 0x000fea0003800200 */
.L_x_18:
[----:B-----5:R3:W-:Y:S02]  /*05c0*/  STS [R12], R17 ;  /* 0x000000110c007388 */ /* 0x0207e40000000800 */
.L_x_17:
[----:B------:R-:W-:Y:S05]  /*05d0*/  BSYNC.RECONVERGENT B0 ;  /* 0x0000000000007941 */ /* 0x000fea0003800200 */
.L_x_16:
[----:B------:R-:W-:Y:S04]  /*05e0*/  BSSY.RECONVERGENT B0, `(.L_x_20) ;  /* 0x000000a000007945 */ /* 0x000fe80003800200 */
[----:B------:R-:W-:Y:S05]  /*05f0*/  @P2 BRA `(.L_x_21) ;  /* 0x0000000000202947 */ /* 0x000fea0003800000 */
[----:B------:R-:W-:Y:S01]  /*0600*/  ISETP.GT.U32.AND P0, PT, R19, 0x3e5, PT ;  /* 0x000003e51300780c */ /* 0x000fe20003f04070 */
[----:B------:R-:W-:Y:S01]  /*0610*/  BSSY.RECONVERGENT B1, `(.L_x_22) ;  /* 0x0000005000017945 */ /* 0x000fe20003800200 */
[----:B-123--:R-:W-:Y:S02]  /*0620*/  IMAD.MOV.U32 R17, RZ, RZ, RZ ;  /* 0x000000ffff117224 */ /* 0x00efe400078e00ff */
[----:B------:R-:W-:-:S13]  /*0630*/  ISETP.GT.U32.OR P0, PT, R10, 0x3ff, P0 ;  /* 0x000003ff0a00780c */ /* 0x000fda0000704470 */
[----:B------:R-:W-:Y:S05]  /*0640*/  @P0 BRA `(.L_x_23) ;  /* 0x0000000000040947 */ /* 0x000fea0003800000 */
[----:B------:R1:W5:Y:S02]  /*0650*/  LDG.E R17, desc[UR6][R6.64+-0x1000] ;  /* 0xfff0000606117981 */ /* 0x000364000c1e1900 */
.L_x_23:
[----:B------:R-:W-:Y:S05]  /*0660*/  BSYNC.RECONVERGENT B1 ;  /* 0x0000000000017941 */ /* 0x000fea0003800200 */
.L_x_22:
[----:B-----5:R4:W-:Y:S02]  /*0670*/  STS [R14], R17 ;  /* 0x000000110e007388 */ /* 0x0209e40000000800 */
.L_x_21:
[----:B------:R-:W-:Y:S05]  /*0680*/  BSYNC.RECONVERGENT B0 ;  /* 0x0000000000007941 */ /* 0x000fea0003800200 */
.L_x_20:
[----:B------:R-:W-:Y:S06]  /*0690*/  BAR.SYNC.DEFER_BLOCKING 0x0 ;  /* 0x0000000000007b1d */ /* 0x000fec0000010000 */
[----:B------:R-:W-:Y:S02]  /*06a0*/  BSSY.RECONVERGENT B0, `(.L_x_24) ;  /* 0x000000b000007945 */ /* 0x000fe40003800200 */
[----:B------:R-:W-:Y:S06]  /*06b0*/  BAR.SYNC.DEFER_BLOCKING 0x0 ;  /* 0x0000000000007b1d */ /* 0x000fec0000010000 */
[----:B------:R-:W-:Y:S05]  /*06c0*/  @P3 BRA `(.L_x_25) ;  /* 0x0000000000203947 */ /* 0x000fea0003800000 */
[----:B------:R-:W-:Y:S01]  /*06d0*/  ISETP.GT.U32.AND P0, PT, R19, 0x3e4, PT ;  /* 0x000003e41300780c */ /* 0x000fe20003f04070 */
[----:B------:R-:W-:Y:S01]  /*06e0*/  BSSY.RECONVERGENT B1, `(.L_x_26) ;  /* 0x0000005000017945 */ /* 0x000fe20003800200 */
[----:B-1234-:R-:W-:Y:S02]  /*06f0*/  IMAD.MOV.U32 R17, RZ, RZ, RZ ;  /* 0x000000ffff117224 */ /* 0x01efe400078e00ff */
[----:B------:R-:W-:-:S13]  /*0700*/  ISETP.GT.U32.OR P0, PT, R11, 0x3ff, P0 ;  /* 0x000003ff0b00780c */ /* 0x000fda0000704470 */
[----:B------:R-:W-:Y:S05]  /*0710*/  @P0 BRA `(.L_x_27) ;  /* 0x0000000000040947 */ /* 0x000fea0003800000 */
[----:B------:R1:W5:Y:S02]  /*0720*/  LDG.E R17, desc[UR6][R8.64+0x3000] ;  /* 0x0030000608117981 */ /* 0x000364000c1e1900 */
.L_x_27:
[----:B------:R-:W-:Y:S05]  /*0730*/  BSYNC.RECONVERGENT B1 ;  /* 0x0000000000017941 */ /* 0x000fea0003800200 */
.L_x_26:
[----:B-----5:R2:W-:Y:S02]  /*0740*/  STS [R12], R17 ;  /* 0x000000110c007388 */ /* 0x0205e40000000800 */
.L_x_25:
[----:B------:R-:W-:Y:S05]  /*0750*/  BSYNC.RECONVERGENT B0 ;  /* 0x0000000000007941 */ /* 0x000fea0003800200 */
.L_x_24:
[----:B------:R-:W-:Y:S04]  /*0760*/  BSSY.RECONVERGENT B0, `(.L_x_28) ;  /* 0x000000a000007945 */ /* 0x000fe80003800200 */
[----:B------:R-:W-:Y:S05]  /*0770*/  @P2 BRA `(.L_x_29) ;  /* 0x0000000000202947 */ /* 0x000fea0003800000 */
[----:B------:R-:W-:Y:S01]  /*0780*/  ISETP.GT.U32.AND P0, PT, R19, 0x3e4, PT ;  /* 0x000003e41300780c */ /* 0x000fe20003f04070 */
[----:B------:R-:W-:Y:S01]  /*0790*/  BSSY.RECONVERGENT B1, `(.L_x_30) ;  /* 0x0000005000017945 */ /* 0x000fe20003800200 */
[----:B01----:R-:W-:Y:S02]  /*07a0*/  MOV R9, RZ ;  /* 0x000000ff00097202 */ /* 0x003fe40000000f00 */
[----:B------:R-:W-:-:S13]  /*07b0*/  ISETP.GT.U32.OR P0, PT, R10, 0x3ff, P0 ;  /* 0x000003ff0a00780c */ /* 0x000fda0000704470 */
[----:B------:R-:W-:Y:S05]  /*07c0*/  @P0 BRA `(.L_x_31) ;  /* 0x0000000000040947 */ /* 0x000fea0003800000 */
[----:B------:R0:W5:Y:S02]  /*07d0*/  LDG.E R9, desc[UR6][R6.64] ;  /* 0x0000000606097981 */ /* 0x000164000c1e1900 */
.L_x_31:
[----:B------:R-:W-:Y:S05]  /*07e0*/  BSYNC.RECONVERGENT B1 ;  /* 0x0000000000017941 */ /* 0x000fea0003800200 */
.L_x_30:
[----:B-----5:R1:W-:Y:S02]  /*07f0*/  STS [R14], R9 ;  /* 0x000000090e007388 */ /* 0x0203e40000000800 */
.L_x_29:
[----:B------:R-:W-:Y:S05]  /*0800*/  BSYNC.RECONVERGENT B0 ;  /* 0x0000000000007941 */ /* 0x000fea0003800200 */
.L_x_28:
[----:B------:R-:W-:Y:S01]  /*0810*/  BAR.SYNC.DEFER_BLOCKING 0x0 ;  /* 0x0000000000007b1d */ /* 0x000fe20000010000 */
[----:B01----:R-:W-:Y:S01]  /*0820*/  IADD3 R6, P0, PT, R6, 0x4000, RZ ;  /* 0x0000400006067810 */ /* 0x003fe20007f1e0ff */
[----:B------:R-:W-:Y:S02]  /*0830*/  VIADD R15, R15, 0x1000 ;  /* 0x000010000f0f7836 */ /* 0x000fe40000000000 */
[----:B------:R-:W-:Y:S02]  /*0840*/  VIADD R13, R13, 0x1000 ;  /* 0x000010000d0d7836 */ /* 0x000fe40000000000 */
[----:B------:R-:W-:Y:S01]  /*0850*/  IMAD.X R7, RZ, RZ, R7, P0 ;  /* 0x000000ffff077224 */ /* 0x000fe200000e0607 */
[----:B------:R-:W-:Y:S07]  /*0860*/  @P1 BRA `(.L_x_32) ;  /* 0xfffffff8004c1947 */ /* 0x000fee000383ffff */
[----:B------:R-:W-:Y:S01]  /*0870*/  LOP3.LUT R4, R3, 0xffff, RZ, 0xc0, !PT ;  /* 0x0000ffff03047812 */ /* 0x000fe200078ec0ff */
[----:B------:R-:W0:Y:S04]  /*0880*/  LDC.64 R18, c[0x0][0x390] ;  /* 0x0000e400ff127b82 */ /* 0x000e280000000a00 */
[----:B------:R-:W-:-:S05]  /*0890*/  IMAD R4, R4, 0x1112, RZ ;  /* 0x0000111204047824 */ /* 0x000fca00078e02ff */
[----:B------:R-:W-:-:S04]  /*08a0*/  SHF.R.U32.HI R4, RZ, 0x10, R4 ;  /* 0x00000010ff047819 */ /* 0x000fc80000011604 */
[C---:B------:R-:W-:Y:S01]  /*08b0*/  PRMT R5, R4.reuse, 0x9910, RZ ;  /* 0x0000991004057816 */ /* 0x040fe200000000ff */
[----:B------:R-:W-:-:S04]  /*08c0*/  IMAD.SHL.U32 R4, R4, 0x8, RZ ;  /* 0x0000000804047824 */ /* 0x000fc800078e00ff */
[----:B------:R-:W-:-:S05]  /*08d0*/  IMAD R5, R5, 0xf, RZ ;  /* 0x0000000f05057824 */ /* 0x000fca00078e02ff */
[----:B------:R-:W-:-:S04]  /*08e0*/  IADD3 R5, PT, PT, RZ, -R5, RZ ;  /* 0x80000005ff057210 */ /* 0x000fc80007ffe0ff */
[----:B------:R-:W-:-:S05]  /*08f0*/  PRMT R6, R5, 0x7710, RZ ;  /* 0x0000771005067816 */ /* 0x000fca00000000ff */
[----:B------:R-:W-:-:S05]  /*0900*/  IMAD.IADD R3, R6, 0x1, R3 ;  /* 0x0000000106037824 */ /* 0x000fca00078e0203 */
[----:B------:R-:W-:-:S04]  /*0910*/  LOP3.LUT R3, R3, 0xffff, RZ, 0xc0, !PT ;  /* 0x0000ffff03037812 */ /* 0x000fc800078ec0ff */
[C---:B------:R-:W-:Y:S01]  /*0920*/  LEA R7, R3.reuse, UR4, 0x5 ;  /* 0x0000000403077c11 */ /* 0x040fe2000f8e28ff */
[----:B------:R-:W-:Y:S01]  /*0930*/  IMAD R0, R3, 0x8, R0 ;  /* 0x0000000803007824 */ /* 0x000fe200078e0200 */
[----:B------:R-:W-:Y:S01]  /*0940*/  LOP3.LUT R3, R4, 0xffff, RZ, 0xc0, !PT ;  /* 0x0000ffff04037812 */ /* 0x000fe200078ec0ff */
[----:B------:R-:W-:Y:S02]  /*0950*/  UMOV UR4, URZ ;  /* 0x000000ff00047c82 */ /* 0x000fe40008000000 */
[----:B--234-:R-:W-:Y:S01]  /*0960*/  IMAD R17, R0, 0x24, RZ ;  /* 0x0000002400117824 */ /* 0x01cfe200078e02ff */
[----:B------:R-:W1:Y:S01]  /*0970*/  LDS.128 R12, [R7] ;  /* 0x00000000070c7984 */ /* 0x000e620000000c00 */
[----:B------:R-:W-:Y:S02]  /*0980*/  IMAD R2, R2, 0x28, R3 ;  /* 0x0000002802027824 */ /* 0x000fe400078e0203 */
[C---:B------:R-:W-:Y:S01]  /*0990*/  VIADD R4, R17.reuse, 0x48 ;  /* 0x0000004811047836 */ /* 0x040fe20000000000 */
[----:B------:R2:W3:Y:S01]  /*09a0*/  LDS.128 R8, [R7+0x10] ;  /* 0x0000100007087984 */ /* 0x0004e20000000c00 */
[C---:B------:R-:W-:Y:S01]  /*09b0*/  IADD3 R3, PT, PT, R17.reuse, 0x24, RZ ;  /* 0x0000002411037810 */ /* 0x040fe20007ffe0ff */
[----:B------:R-:W-:-:S02]  /*09c0*/  VIADD R5, R17, 0x6c ;  /* 0x0000006c11057836 */ /* 0x000fc40000000000 */
[C---:B------:R-:W-:Y:S02]  /*09d0*/  VIADD R6, R17.reuse, 0x90 ;  /* 0x0000009011067836 */ /* 0x040fe40000000000 */
[C---:B------:R-:W-:Y:S01]  /*09e0*/  VIADD R16, R17.reuse, 0xd8 ;  /* 0x000000d811107836 */ /* 0x040fe20000000000 */
[C---:B--2---:R-:W-:Y:S01]  /*09f0*/  IADD3 R7, PT, PT, R17.reuse, 0xb4, RZ ;  /* 0x000000b411077810 */ /* 0x044fe20007ffe0ff */
[----:B0-----:R-:W-:-:S07]  /*0a00*/  VIADD R17, R17, 0xfc ;  /* 0x000000fc11117836 */ /* 0x001fce0000000000 */
.L_x_49:
[----:B0-2-4-:R-:W-:Y:S01]  /*0a10*/  IMAD.HI R20, R2, 0x2aaaaaab, RZ ;  /* 0x2aaaaaab02147827 */ /* 0x015fe200078e02ff */
[----:B------:R-:W-:Y:S01]  /*0a20*/  UIADD3 UR4, UPT, UPT, UR4, 0x1, URZ ;  /* 0x0000000104047890 */ /* 0x000fe2000fffe0ff */
[----:B------:R-:W-:Y:S03]  /*0a30*/  BSSY.RECONVERGENT B0, `(.L_x_33) ;  /* 0x0000027000007945 */ /* 0x000fe60003800200 */
[----:B------:R-:W-:Y:S01]  /*0a40*/  LEA.HI R23, R20, R20, RZ, 0x1 ;  /* 0x0000001414177211 */ /* 0x000fe200078f08ff */
[----:B------:R-:W-:-:S04]  /*0a50*/  UISETP.NE.AND UP0, UPT, UR4, 0x8, UPT ;  /* 0x000000080400788c */ /* 0x000fc8000bf05270 */
[----:B------:R-:W-:-:S04]  /*0a60*/  IMAD.HI R20, R23, 0x2aaaaaab, RZ ;  /* 0x2aaaaaab17147827 */ /* 0x000fc800078e02ff */
[----:B------:R-:W-:Y:S01]  /*0a70*/  IMAD R22, R23, -0x6, R2 ;  /* 0xfffffffa17167824 */ /* 0x000fe200078e0202 */
[----:B------:R-:W-:-:S05]  /*0a80*/  LEA.HI R20, R20, R20, RZ, 0x1 ;  /* 0x0000001414147211 */ /* 0x000fca00078f08ff */
[----:B------:R-:W-:-:S05]  /*0a90*/  IMAD R23, R20, -0x6, R23 ;  /* 0xfffffffa14177824 */ /* 0x000fca00078e0217 */
[----:B------:R-:W-:-:S04]  /*0aa0*/  LOP3.LUT R20, R22, R23, RZ, 0xfc, !PT ;  /* 0x0000001716147212 */ /* 0x000fc800078efcff */
[----:B------:R-:W-:-:S04]  /*0ab0*/  ISETP.GE.AND P6, PT, R20, RZ, PT ;  /* 0x000000ff1400720c */ /* 0x000fc80003fc6270 */
[C---:B------:R-:W-:Y:S02]  /*0ac0*/  ISETP.GT.U32.OR P5, PT, R0.reuse, 0x3fe, !P6 ;  /* 0x000003fe0000780c */ /* 0x040fe400077a4470 */
[C---:B------:R-:W-:Y:S02]  /*0ad0*/  ISETP.GT.U32.OR P0, PT, R0.reuse, 0x3fd, !P6 ;  /* 0x000003fd0000780c */ /* 0x040fe40007704470 */
[----:B------:R-:W-:Y:S02]  /*0ae0*/  P2R R20, PR, RZ, 0x20 ;  /* 0x00000020ff147803 */ /* 0x000fe40000000000 */
[C---:B------:R-:W-:Y:S02]  /*0af0*/  ISETP.GT.U32.OR P5, PT, R0.reuse, 0x3ff, !P6 ;  /* 0x000003ff0000780c */ /* 0x040fe400077a4470 */
[----:B------:R-:W-:Y:S02]  /*0b00*/  ISETP.GT.U32.OR P1, PT, R0, 0x3fc, !P6 ;  /* 0x000003fc0000780c */ /* 0x000fe40007724470 */
[----:B------:R-:W-:-:S02]  /*0b10*/  ISETP.GT.OR P5, PT, R2, 0x23, P5 ;  /* 0x000000230200780c */ /* 0x000fc40002fa4670 */
[----:B------:R-:W-:Y:S02]  /*0b20*/  ISETP.GT.U32.OR P2, PT, R0, 0x3fb, !P6 ;  /* 0x000003fb0000780c */ /* 0x000fe40007744470 */
[----:B------:R-:W-:Y:S02]  /*0b30*/  P2R R21, PR, RZ, 0x20 ;  /* 0x00000020ff157803 */ /* 0x000fe40000000000 */
[----:B------:R-:W-:Y:S02]  /*0b40*/  ISETP.NE.AND P5, PT, R20, RZ, PT ;  /* 0x000000ff1400720c */ /* 0x000fe40003fa5270 */
[----:B------:R-:W-:Y:S02]  /*0b50*/  ISETP.GT.U32.OR P3, PT, R0, 0x3fa, !P6 ;  /* 0x000003fa0000780c */ /* 0x000fe40007764470 */
[----:B------:R-:W-:Y:S02]  /*0b60*/  ISETP.GT.OR P5, PT, R2, 0x23, P5 ;  /* 0x000000230200780c */ /* 0x000fe40002fa4670 */
[----:B------:R-:W-:-:S02]  /*0b70*/  ISETP.GT.U32.OR P4, PT, R0, 0x3f9, !P6 ;  /* 0x000003f90000780c */ /* 0x000fc40007784470 */
[----:B------:R-:W-:Y:S02]  /*0b80*/  P2R R24, PR, RZ, 0x20 ;  /* 0x00000020ff187803 */ /* 0x000fe40000000000 */
[----:B------:R-:W-:Y:S02]  /*0b90*/  ISETP.NE.AND P5, PT, R21, RZ, PT ;  /* 0x000000ff1500720c */ /* 0x000fe40003fa5270 */
[----:B------:R-:W-:Y:S02]  /*0ba0*/  ISETP.GT.U32.OR P6, PT, R0, 0x3f8, !P6 ;  /* 0x000003f80000780c */ /* 0x000fe400077c4470 */
[C---:B------:R-:W-:Y:S02]  /*0bb0*/  ISETP.GT.OR P0, PT, R2.reuse, 0x23, P0 ;  /* 0x000000230200780c */ /* 0x040fe40000704670 */
[C---:B------:R-:W-:Y:S02]  /*0bc0*/  ISETP.GT.OR P1, PT, R2.reuse, 0x23, P1 ;  /* 0x000000230200780c */ /* 0x040fe40000f24670 */
[----:B------:R-:W-:-:S02]  /*0bd0*/  ISETP.GT.OR P2, PT, R2, 0x23, P2 ;  /* 0x000000230200780c */ /* 0x000fc40001744670 */
[C---:B------:R-:W-:Y:S02]  /*0be0*/  ISETP.GT.OR P3, PT, R2.reuse, 0x23, P3 ;  /* 0x000000230200780c */ /* 0x040fe40001f64670 */
[C---:B------:R-:W-:Y:S02]  /*0bf0*/  ISETP.GT.OR P4, PT, R2.reuse, 0x23, P4 ;  /* 0x000000230200780c */ /* 0x040fe40002784670 */
[----:B------:R-:W-:Y:S01]  /*0c00*/  ISETP.GT.OR P6, PT, R2, 0x23, P6 ;  /* 0x000000230200780c */ /* 0x000fe200037c4670 */
[----:B------:R-:W-:-:S12]  /*0c10*/  @P5 BRA `(.L_x_34) ;  /* 0x0000000000205947 */ /* 0x000fd80003800000 */
[----:B------:R-:W-:-:S05]  /*0c20*/  IMAD.HI R20, R2, 0x38e38e39, RZ ;  /* 0x38e38e3902147827 */ /* 0x000fca00078e02ff */
[----:B------:R-:W-:-:S04]  /*0c30*/  SHF.R.U32.HI R21, RZ, 0x1f, R20 ;  /* 0x0000001fff157819 */ /* 0x000fc80000011614 */
[----:B------:R-:W-:Y:S01]  /*0c40*/  LEA.HI R21, R20, R21, RZ, 0x1d ;  /* 0x0000001514157211 */ /* 0x000fe200078fe8ff */
[----:B------:R-:W-:-:S04]  /*0c50*/  IMAD R20, R0, 0x24, R22 ;  /* 0x0000002400147824 */ /* 0x000fc800078e0216 */
[----:B------:R-:W-:-:S04]  /*0c60*/  IMAD R20, R21, 0x9000, R20 ;  /* 0x0000900015147824 */ /* 0x000fc800078e0214 */
[----:B------:R-:W-:-:S04]  /*0c70*/  IMAD R21, R23, 0x6, R20 ;  /* 0x0000000617157824 */ /* 0x000fc800078e0214 */
[----:B------:R-:W-:-:S05]  /*0c80*/  IMAD.WIDE R20, R21, 0x4, R18 ;  /* 0x0000000415147825 */ /* 0x000fca00078e0212 */
[----:B-1----:R0:W-:Y:S02]  /*0c90*/  STG.E desc[UR6][R20.64], R12 ;  /* 0x0000000c14007986 */ /* 0x0021e4000c101906 */
.L_x_34:
[----:B------:R-:W-:Y:S05]  /*0ca0*/  BSYNC.RECONVERGENT B0 ;  /* 0x0000000000007941 */ /* 0x000fea0003800200 */
.L_x_33:
[----:B------:R-:W-:Y:S01]  /*0cb0*/  ISETP.NE.AND P5, PT, R24, RZ, PT ;  /* 0x000000ff1800720c */ /* 0x000fe20003fa5270 */
[----:B------:R-:W-:-:S12]  /*0cc0*/  BSSY.RECONVERGENT B0, `(.L_x_35) ;  /* 0x000000a000007945 */ /* 0x000fd80003800200 */
[----:B------:R-:W-:Y:S05]  /*0cd0*/  @P5 BRA `(.L_x_36) ;  /* 0x0000000000205947 */ /* 0x000fea0003800000 */
[----:B0-----:R-:W-:-:S04]  /*0ce0*/  IMAD.HI R21, R2, 0x38e38e39, RZ ;  /* 0x38e38e3902157827 */ /* 0x001fc800078e02ff */
[----:B------:R-:W-:Y:S01]  /*0cf0*/  IMAD.IADD R20, R3, 0x1, R22 ;  /* 0x0000000103147824 */ /* 0x000fe200078e0216 */
[----:B------:R-:W-:-:S04]  /*0d00*/  SHF.R.U32.HI R24, RZ, 0x1f, R21 ;  /* 0x0000001fff187819 */ /* 0x000fc80000011615 */
[----:B------:R-:W-:-:S05]  /*0d10*/  LEA.HI R21, R21, R24, RZ, 0x1d ;  /* 0x0000001815157211 */ /* 0x000fca00078fe8ff */
[----:B------:R-:W-:-:S04]  /*0d20*/  IMAD R20, R21, 0x9000, R20 ;  /* 0x0000900015147824 */ /* 0x000fc800078e0214 */
[----:B------:R-:W-:-:S04]  /*0d30*/  IMAD R21, R23, 0x6, R20 ;  /* 0x0000000617157824 */ /* 0x000fc800078e0214 */
[----:B------:R-:W-:-:S05]  /*0d40*/  IMAD.WIDE R20, R21, 0x4, R18 ;  /* 0x0000000415147825 */ /* 0x000fca00078e0212 */
[----:B-1----:R2:W-:Y:S02]  /*0d50*/  STG.E desc[UR6][R20.64], R13 ;  /* 0x0000000d14007986 */ /* 0x0025e4000c101906 */
.L_x_36:
[----:B------:R-:W-:Y:S05]  /*0d60*/  BSYNC.RECONVERGENT B0 ;  /* 0x0000000000007941 */ /* 0x000fea0003800200 */
.L_x_35:
[----:B------:R-:W-:Y:S04]  /*0d70*/  BSSY.RECONVERGENT B0, `(.L_x_37) ;  /* 0x000000a000007945 */ /* 0x000fe80003800200 */
[----:B------:R-:W-:Y:S05]  /*0d80*/  @P0 BRA `(.L_x_38) ;  /* 0x0000000000200947 */ /* 0x000fea0003800000 */
[----:B0-2---:R-:W-:Y:S01]  /*0d90*/  IMAD.HI R21, R2, 0x38e38e39, RZ ;  /* 0x38e38e3902157827 */ /* 0x005fe200078e02ff */
[----:B------:R-:W-:-:S04]  /*0da0*/  IADD3 R20, PT, PT, R4, R22, RZ ;  /* 0x0000001604147210 */ /* 0x000fc80007ffe0ff */
[----:B------:R-:W-:-:S04]  /*0db0*/  SHF.R.U32.HI R24, RZ, 0x1f, R21 ;  /* 0x0000001fff187819 */ /* 0x000fc80000011615 */
[----:B------:R-:W-:-:S05]  /*0dc0*/  LEA.HI R21, R21, R24, RZ, 0x1d ;  /* 0x0000001815157211 */ /* 0x000fca00078fe8ff */
[----:B------:R-:W-:-:S04]  /*0dd0*/  IMAD R20, R21, 0x9000, R20 ;  /* 0x0000900015147824 */ /* 0x000fc800078e0214 */
[----:B------:R-:W-:-:S04]  /*0de0*/  IMAD R21, R23, 0x6, R20 ;  /* 0x0000000617157824 */ /* 0x000fc800078e0214 */
[----:B------:R-:W-:-:S05]  /*0df0*/  IMAD.WIDE R20, R21, 0x4, R18 ;  /* 0x0000000415147825 */ /* 0x000fca00078e0212 */
[----:B-1----:R4:W-:Y:S02]  /*0e00*/  STG.E desc[UR6][R20.64], R14 ;  /* 0x0000000e14007986 */ /* 0x0029e4000c101906 */
.L_x_38:
[----:B------:R-:W-:Y:S05]  /*0e10*/  BSYNC.RECONVERGENT B0 ;  /* 0x0000000000007941 */ /* 0x000fea0003800200 */
.L_x_37:
[----:B------:R-:W-:Y:S04]  /*0e20*/  BSSY.RECONVERGENT B0, `(.L_x_39) ;  /* 0x000000a000007945 */ /* 0x000fe80003800200 */
[----:B------:R-:W-:Y:S05]  /*0e30*/  @P1 BRA `(.L_x_40) ;  /* 0x0000000000201947 */ /* 0x000fea0003800000 */
[----:B0-2-4-:R-:W-:-:S04]  /*0e40*/  IMAD.HI R21, R2, 0x38e38e39, RZ ;  /* 0x38e38e3902157827 */ /* 0x015fc800078e02ff */
[----:B------:R-:W-:Y:S01]  /*0e50*/  IMAD.IADD R20, R5, 0x1, R22 ;  /* 0x0000000105147824 */ /* 0x000fe200078e0216 */
[----:B------:R-:W-:-:S04]  /*0e60*/  SHF.R.U32.HI R24, RZ, 0x1f, R21 ;  /* 0x0000001fff187819 */ /* 0x000fc80000011615 */
[----:B------:R-:W-:-:S05]  /*0e70*/  LEA.HI R21, R21, R24, RZ, 0x1d ;  /* 0x0000001815157211 */ /* 0x000fca00078fe8ff */
[----:B------:R-:W-:-:S04]  /*0e80*/  IMAD R20, R21, 0x9000, R20 ;  /* 0x0000900015147824 */ /* 0x000fc800078e0214 */
[----:B------:R-:W-:-:S04]  /*0e90*/  IMAD R21, R23, 0x6, R20 ;  /* 0x0000000617157824 */ /* 0x000fc800078e0214 */
[----:B------:R-:W-:-:S05]  /*0ea0*/  IMAD.WIDE R20, R21, 0x4, R18 ;  /* 0x0000000415147825 */ /* 0x000fca00078e0212 */
[----:B-1----:R0:W-:Y:S02]  /*0eb0*/  STG.E desc[UR6][R20.64], R15 ;  /* 0x0000000f14007986 */ /* 0x0021e4000c101906 */
.L_x_40:
[----:B------:R-:W-:Y:S05]  /*0ec0*/  BSYNC.RECONVERGENT B0 ;  /* 0x0000000000007941 */ /* 0x000fea0003800200 */
.L_x_39:
        /* <DEDUP_REMOVED lines=9> */
[----:B---3--:R0:W-:Y:S02]  /*0f60*/  STG.E desc[UR6][R20.64], R8 ;  /* 0x0000000814007986 */ /* 0x0081e4000c101906 */
.L_x_42:
[----:B------:R-:W-:Y:S05]  /*0f70*/  BSYNC.RECONVERGENT B0 ;  /* 0x0000000000007941 */ /* 0x000fea0003800200 */
.L_x_41:
        /* <DEDUP_REMOVED lines=10> */
.L_x_44:
[----:B------:R-:W-:Y:S05]  /*1020*/  BSYNC.RECONVERGENT B0 ;  /* 0x0000000000007941 */ /* 0x000fea0003800200 */
.L_x_43:
[----:B------:R-:W-:Y:S04]  /*1030*/  BSSY.RECONVERGENT B0, `(.L_x_45) ;  /* 0x000000a000007945 */ /* 0x000fe80003800200 */
[----:B------:R-:W-:Y:S05]  /*1040*/  @P4 BRA `(.L_x_46) ;  /* 0x0000000000204947 */ /* 0x000fea0003800000 */
[----:B0-2-4-:R-:W-:Y:S01]  /*1050*/  IMAD.HI R21, R2, 0x38e38e39, RZ ;  /* 0x38e38e3902157827 */ /* 0x015fe200078e02ff */
[----:B------:R-:W-:-:S04]  /*1060*/  IADD3 R20, PT, PT, R16, R22, RZ ;  /* 0x0000001610147210 */ /* 0x000fc80007ffe0ff */
[----:B------:R-:W-:-:S04]  /*1070*/  SHF.R.U32.HI R24, RZ, 0x1f, R21 ;  /* 0x0000001fff187819 */ /* 0x000fc80000011615 */
[----:B------:R-:W-:-:S05]  /*1080*/  LEA.HI R21, R21, R24, RZ, 0x1d ;  /* 0x0000001815157211 */ /* 0x000fca00078fe8ff */
[----:B------:R-:W-:-:S04]  /*1090*/  IMAD R20, R21, 0x9000, R20 ;  /* 0x0000900015147824 */ /* 0x000fc800078e0214 */
[----:B------:R-:W-:-:S04]  /*10a0*/  IMAD R21, R23, 0x6, R20 ;  /* 0x0000000617157824 */ /* 0x000fc800078e0214 */
[----:B------:R-:W-:-:S05]  /*10b0*/  IMAD.WIDE R20, R21, 0x4, R18 ;  /* 0x0000000415147825 */ /* 0x000fca00078e0212 */
[----:B---3--:R0:W-:Y:S02]  /*10c0*/  STG.E desc[UR6][R20.64], R10 ;  /* 0x0000000a14007986 */ /* 0x0081e4000c101906 */
.L_x_46:
[----:B------:R-:W-:Y:S05]  /*10d0*/  BSYNC.RECONVERGENT B0 ;  /* 0x0000000000007941 */ /* 0x000fea0003800200 */
.L_x_45:
        /* <DEDUP_REMOVED lines=10> */
.L_x_48:
[----:B------:R-:W-:Y:S05]  /*1180*/  BSYNC.RECONVERGENT B0 ;  /* 0x0000000000007941 */ /* 0x000fea0003800200 */
.L_x_47:
[----:B------:R-:W-:Y:S01]  /*1190*/  VIADD R2, R2, 0x1 ;  /* 0x0000000102027836 */ /* 0x000fe20000000000 */
[----:B------:R-:W-:Y:S06]  /*11a0*/  BRA.U UP0, `(.L_x_49) ;  /* 0xfffffff900187547 */ /* 0x000fec000b83ffff */
[----:B------:R-:W-:Y:S05]  /*11b0*/  EXIT ;  /* 0x000000000000794d */ /* 0x000fea0003800000 */
.L_x_50:
[----:B------:R-:W-:-:S00]  /*11c0*/  BRA `(.L_x_50) ;  /* 0xfffffffc00fc7947 */ /* 0x000fc0000383ffff */
[----:B------:R-:W-:-:S00]  /*11d0*/  NOP ;  /* 0x0000000000007918 */ /* 0x000fc00000000000 */
        /* <DEDUP_REMOVED lines=10> */
.L_x_51:


//--------------------- .nv.shared.bconv__out_chan_1000__in_chan_1024__y_1__x_1__img_1__chan_1000 --------------------------
	.section	.nv.shared.bconv__out_chan_1000__in_chan_1024__y_1__x_1__img_1__chan_1000,"aw",@nobits
	.sectionflags	@""
	.align	4
.nv.shared.bconv__out_chan_1000__in_chan_1024__y_1__x_1__img_1__chan_1000:
	.zero		1504


//--------------------- .nv.shared.reserved.0     --------------------------
	.section	.nv.shared.reserved.0,"aw",@nobits
	.weak		__nv_reservedSMEM_offset_0_alias
	.size		__nv_reservedSMEM_offset_0_alias, 0, 64
	.other		__nv_reservedSMEM_offset_0_alias,@"STO_CUDA_RESERVED_SHARED STV_DEFAULT"
__nv_reservedSMEM_offset_0_alias:
	.zero		0
	.zero		64


//--------------------- .nv.constant0.bconv__out_chan_1000__in_chan_1024__y_1__x_1__img_1__chan_1000 --------------------------
	.section	.nv.constant0.bconv__out_chan_1000__in_chan_1024__y_1__x_1__img_1__chan_1000,"a",@progbits
	.sectionflags	@""
	.align	4
.nv.constant0.bconv__out_chan_1000__in_chan_1024__y_1__x_1__img_1__chan_1000:
	.zero		920


//--------------------- SYMBOLS --------------------------

	.type		.nv.reservedSmem.offset0,@object
	.size		.nv.reservedSmem.offset0,0x4
	.type		.nv.reservedSmem.cap,@object
	.size		.nv.reservedSmem.cap,0x4
